//
// Generated by NVIDIA NVVM Compiler
//
// Compiler Build ID: CL-36424714
// Cuda compilation tools, release 13.0, V13.0.88
// Based on NVVM 20.0.0
//

.version 9.0
.target sm_100
.address_size 64

	// .globl	_Z12hello_kernelv
.extern .func  (.param .b32 func_retval0) vprintf
(
	.param .b64 vprintf_param_0,
	.param .b64 vprintf_param_1
)
;
.const .align 8 .f64 s3;
.const .align 8 .f64 s3_4;
.const .align 8 .b8 dtrafo[240];
.const .align 8 .f64 d32;
.const .align 8 .f64 s3_8;
.const .align 8 .f64 s5_8;
.const .align 8 .f64 s6;
.const .align 8 .f64 s15;
.const .align 8 .f64 s15_4;
.const .align 8 .f64 s45;
.const .align 8 .f64 s45_8;
.const .align 8 .b8 ftrafo[560];
.const .align 8 .f64 d38;
.const .align 8 .f64 d34;
.const .align 8 .f64 s5_16;
.const .align 8 .f64 s10;
.const .align 8 .f64 s10_8;
.const .align 8 .f64 s35_4;
.const .align 8 .f64 s35_8;
.const .align 8 .f64 s35_64;
.const .align 8 .f64 s45_4;
.const .align 8 .f64 s315_8;
.const .align 8 .f64 s315_16;
.const .align 8 .b8 gtrafo[1080];
.global .align 1 .b8 $str$2[18] = {37, 105, 32, 37, 105, 32, 83, 97, 121, 115, 32, 72, 101, 108, 108, 111, 33};
.global .align 1 .b8 $str$3[72] = {115, 51, 58, 32, 37, 102, 44, 32, 115, 51, 95, 52, 58, 32, 37, 102, 44, 32, 100, 116, 114, 97, 102, 111, 91, 48, 93, 91, 50, 93, 58, 32, 37, 102, 44, 32, 102, 116, 114, 97, 102, 111, 91, 48, 93, 91, 52, 93, 58, 32, 37, 102, 44, 32, 103, 116, 114, 97, 102, 111, 91, 48, 93, 91, 52, 93, 58, 32, 37, 102, 10};

.visible .entry _Z12hello_kernelv()
{
	.reg .b32 	%r<3>;
	.reg .b64 	%rd<3>;

	mov.u64 	%rd1, $str$2;
	cvta.global.u64 	%rd2, %rd1;
	{ // callseq 0, 0
	.param .b64 param0;
	st.param.b64 	[param0], %rd2;
	.param .b64 param1;
	st.param.b64 	[param1], 0;
	.param .b32 retval0;
	call.uni (retval0), 
	vprintf, 
	(
	param0, 
	param1
	);
	ld.param.b32 	%r1, [retval0];
	} // callseq 0
	ret;

}
	// .globl	_Z10testKernelv
.visible .entry _Z10testKernelv()
{
	.local .align 8 .b8 	__local_depot1[40];
	.reg .b64 	%SP;
	.reg .b64 	%SPL;
	.reg .b32 	%r<3>;
	.reg .b64 	%rd<5>;
	.reg .b64 	%fd<6>;

	mov.u64 	%SPL, __local_depot1;
	cvta.local.u64 	%SP, %SPL;
	add.u64 	%rd1, %SP, 0;
	add.u64 	%rd2, %SPL, 0;
	ld.const.f64 	%fd1, [s3];
	ld.const.f64 	%fd2, [s3_4];
	ld.const.f64 	%fd3, [dtrafo+16];
	ld.const.f64 	%fd4, [ftrafo+32];
	ld.const.f64 	%fd5, [gtrafo+32];
	st.local.f64 	[%rd2], %fd1;
	st.local.f64 	[%rd2+8], %fd2;
	st.local.f64 	[%rd2+16], %fd3;
	st.local.f64 	[%rd2+24], %fd4;
	st.local.f64 	[%rd2+32], %fd5;
	mov.u64 	%rd3, $str$3;
	cvta.global.u64 	%rd4, %rd3;
	{ // callseq 1, 0
	.param .b64 param0;
	st.param.b64 	[param0], %rd4;
	.param .b64 param1;
	st.param.b64 	[param1], %rd1;
	.param .b32 retval0;
	call.uni (retval0), 
	vprintf, 
	(
	param0, 
	param1
	);
	ld.param.b32 	%r1, [retval0];
	} // callseq 1
	ret;

}


// ===== COMPILED SASS (sm_100) =====

	.target	sm_100

	.elftype	@"ET_EXEC"


//--------------------- .note.nv.tkinfo           --------------------------
	.section	.note.nv.tkinfo,"",@"SHT_NOTE"
	.sectionflags	@"SHF_NOTE_NV_TKINFO"
	.tkinfo
        /*0018*/ 	.word	0x00000002
        /*0030*/ 	.string	""
        /*0030*/ 	.string	"ptxas"
        /*0030*/ 	.string	"Cuda compilation tools, release 13.0, V13.0.88"
        /*0030*/ 	.string	"Build cuda_13.0.r13.0/compiler.36424714_0"
        /*0030*/ 	.string	"-arch sm_100 -m 64 "



//--------------------- .note.nv.cuinfo           --------------------------
	.section	.note.nv.cuinfo,"",@"SHT_NOTE"
	.sectionflags	@"SHF_NOTE_NV_CUINFO"
        /*0018*/ 	.short	0x0002
        /*001a*/ 	.short	0x0064
        /*001c*/ 	.short	0x0082
	.zero		2


//--------------------- .nv.info                  --------------------------
	.section	.nv.info,"",@"SHT_CUDA_INFO"
	.align	4


	//----- nvinfo : EIATTR_REGCOUNT
	.align		4
        /*0000*/ 	.byte	0x04, 0x2f
        /*0002*/ 	.short	(.L_27 - .L_26)
	.align		4
.L_26:
        /*0004*/ 	.word	index@(_Z12hello_kernelv)
        /*0008*/ 	.word	0x00000018


	//----- nvinfo : EIATTR_FRAME_SIZE
	.align		4
.L_27:
        /*000c*/ 	.byte	0x04, 0x11
        /*000e*/ 	.short	(.L_29 - .L_28)
	.align		4
.L_28:
        /*0010*/ 	.word	index@(_Z12hello_kernelv)
        /*0014*/ 	.word	0x00000000


	//----- nvinfo : EIATTR_REGCOUNT
	.align		4
.L_29:
        /*0018*/ 	.byte	0x04, 0x2f
        /*001a*/ 	.short	(.L_31 - .L_30)
	.align		4
.L_30:
        /*001c*/ 	.word	index@(_Z10testKernelv)
        /*0020*/ 	.word	0x00000018


	//----- nvinfo : EIATTR_FRAME_SIZE
	.align		4
.L_31:
        /*0024*/ 	.byte	0x04, 0x11
        /*0026*/ 	.short	(.L_33 - .L_32)
	.align		4
.L_32:
        /*0028*/ 	.word	index@(_Z10testKernelv)
        /*002c*/ 	.word	0x00000028


	//----- nvinfo : EIATTR_MIN_STACK_SIZE
	.align		4
.L_33:
        /*0030*/ 	.byte	0x04, 0x12
        /*0032*/ 	.short	(.L_35 - .L_34)
	.align		4
.L_34:
        /*0034*/ 	.word	index@(_Z10testKernelv)
        /*0038*/ 	.word	0x00000028


	//----- nvinfo : EIATTR_MIN_STACK_SIZE
	.align		4
.L_35:
        /*003c*/ 	.byte	0x04, 0x12
        /*003e*/ 	.short	(.L_37 - .L_36)
	.align		4
.L_36:
        /*0040*/ 	.word	index@(_Z12hello_kernelv)
        /*0044*/ 	.word	0x00000000
.L_37:


//--------------------- .nv.compat                --------------------------
	.section	.nv.compat,"",@"SHT_CUDA_COMPAT_INFO"
	.align	4
        /*0000*/ 	.byte	0x02, 0x09, 0x00, 0x00, 0x02, 0x02, 0x01, 0x00, 0x02, 0x05, 0x05, 0x00, 0x03, 0x07, 0x01, 0x01
        /*0010*/ 	.byte	0x02, 0x03, 0x00, 0x00, 0x02, 0x06, 0x01, 0x00, 0x04, 0x0b, 0x08, 0x00, 0x09, 0x00, 0x00, 0x00
        /*0020*/ 	.byte	0x00, 0x00, 0x00, 0x00


//--------------------- .nv.info._Z10testKernelv  --------------------------
	.section	.nv.info._Z10testKernelv,"",@"SHT_CUDA_INFO"
	.sectionflags	@""
	.align	4


	//----- nvinfo : EIATTR_CUDA_API_VERSION
	.align		4
        /*0000*/ 	.byte	0x04, 0x37
        /*0002*/ 	.short	(.L_39 - .L_38)
.L_38:
        /*0004*/ 	.word	0x00000082


	//----- nvinfo : EIATTR_SPARSE_MMA_MASK
	.align		4
.L_39:
        /*0008*/ 	.byte	0x03, 0x50
        /*000a*/ 	.short	0x0000


	//----- nvinfo : EIATTR_MAXREG_COUNT
	.align		4
        /*000c*/ 	.byte	0x03, 0x1b
        /*000e*/ 	.short	0x00ff


	//----- nvinfo : EIATTR_EXTERNS
	.align		4
        /*0010*/ 	.byte	0x04, 0x0f
        /*0012*/ 	.short	(.L_41 - .L_40)


	//   ....[0]....
	.align		4
.L_40:
        /*0014*/ 	.word	index@(vprintf)


	//----- nvinfo : EIATTR_MERCURY_ISA_VERSION
	.align		4
.L_41:
        /*0018*/ 	.byte	0x03, 0x5f
        /*001a*/ 	.short	0x0101


	//----- nvinfo : EIATTR_VRC_CTA_INIT_COUNT
	.align		4
        /*001c*/ 	.byte	0x02, 0x4a
	.zero		1
	.zero		1


	//----- nvinfo : EIATTR_SYSCALL_OFFSETS
	.align		4
        /*0020*/ 	.byte	0x04, 0x46
        /*0022*/ 	.short	(.L_43 - .L_42)


	//   ....[0]....
.L_42:
        /*0024*/ 	.word	0x00000160


	//----- nvinfo : EIATTR_EXIT_INSTR_OFFSETS
	.align		4
.L_43:
        /*0028*/ 	.byte	0x04, 0x1c
        /*002a*/ 	.short	(.L_45 - .L_44)


	//   ....[0]....
.L_44:
        /*002c*/ 	.word	0x00000170


	//----- nvinfo : EIATTR_SW_WAR
	.align		4
.L_45:
        /*0030*/ 	.byte	0x04, 0x36
        /*0032*/ 	.short	(.L_47 - .L_46)
.L_46:
        /*0034*/ 	.word	0x00000008
.L_47:


//--------------------- .nv.info._Z12hello_kernelv --------------------------
	.section	.nv.info._Z12hello_kernelv,"",@"SHT_CUDA_INFO"
	.sectionflags	@""
	.align	4


	//----- nvinfo : EIATTR_CUDA_API_VERSION
	.align		4
        /*0000*/ 	.byte	0x04, 0x37
        /*0002*/ 	.short	(.L_49 - .L_48)
.L_48:
        /*0004*/ 	.word	0x00000082


	//----- nvinfo : EIATTR_SPARSE_MMA_MASK
	.align		4
.L_49:
        /*0008*/ 	.byte	0x03, 0x50
        /*000a*/ 	.short	0x0000


	//----- nvinfo : EIATTR_MAXREG_COUNT
	.align		4
        /*000c*/ 	.byte	0x03, 0x1b
        /*000e*/ 	.short	0x00ff


	//----- nvinfo : EIATTR_EXTERNS
	.align		4
        /*0010*/ 	.byte	0x04, 0x0f
        /*0012*/ 	.short	(.L_51 - .L_50)


	//   ....[0]....
	.align		4
.L_50:
        /*0014*/ 	.word	index@(vprintf)


	//----- nvinfo : EIATTR_MERCURY_ISA_VERSION
	.align		4
.L_51:
        /*0018*/ 	.byte	0x03, 0x5f
        /*001a*/ 	.short	0x0101


	//----- nvinfo : EIATTR_VRC_CTA_INIT_COUNT
	.align		4
        /*001c*/ 	.byte	0x02, 0x4a
	.zero		1
	.zero		1


	//----- nvinfo : EIATTR_SYSCALL_OFFSETS
	.align		4
        /*0020*/ 	.byte	0x04, 0x46
        /*0022*/ 	.short	(.L_53 - .L_52)


	//   ....[0]....
.L_52:
        /*0024*/ 	.word	0x00000080


	//----- nvinfo : EIATTR_EXIT_INSTR_OFFSETS
	.align		4
.L_53:
        /*0028*/ 	.byte	0x04, 0x1c
        /*002a*/ 	.short	(.L_55 - .L_54)


	//   ....[0]....
.L_54:
        /*002c*/ 	.word	0x00000090


	//----- nvinfo : EIATTR_SW_WAR
	.align		4
.L_55:
        /*0030*/ 	.byte	0x04, 0x36
        /*0032*/ 	.short	(.L_57 - .L_56)
.L_56:
        /*0034*/ 	.word	0x00000008
.L_57:


//--------------------- .nv.callgraph             --------------------------
	.section	.nv.callgraph,"",@"SHT_CUDA_CALLGRAPH"
	.align	4
	.sectionentsize	8
	.align		4
        /*0000*/ 	.word	0x00000000
	.align		4
        /*0004*/ 	.word	0xffffffff
	.align		4
        /*0008*/ 	.word	index@(_Z10testKernelv)
	.align		4
        /*000c*/ 	.word	index@(vprintf)
	.align		4
        /*0010*/ 	.word	index@(_Z12hello_kernelv)
	.align		4
        /*0014*/ 	.word	index@(vprintf)
	.align		4
        /*0018*/ 	.word	0x00000000
	.align		4
        /*001c*/ 	.word	0xfffffffe
	.align		4
        /*0020*/ 	.word	0x00000000
	.align		4
        /*0024*/ 	.word	0xfffffffd
	.align		4
        /*0028*/ 	.word	0x00000000
	.align		4
        /*002c*/ 	.word	0xfffffffc


//--------------------- .nv.constant4             --------------------------
	.section	.nv.constant4,"a",@progbits
	.align	8
	.align		8
.nv.constant4:
        /*0000*/ 	.dword	vprintf
	.align		8
        /*0008*/ 	.dword	$str$2
	.align		8
        /*0010*/ 	.dword	$str$3


//--------------------- .nv.constant3             --------------------------
	.section	.nv.constant3,"a",@progbits
	.align	8
.nv.constant3:
	.type		s3,@object
	.size		s3,(s3_4 - s3)
s3:
	.zero		8
	.type		s3_4,@object
	.size		s3_4,(dtrafo - s3_4)
s3_4:
	.zero		8
	.type		dtrafo,@object
	.size		dtrafo,(d32 - dtrafo)
dtrafo:
	.zero		240
	.type		d32,@object
	.size		d32,(s3_8 - d32)
d32:
	.zero		8
	.type		s3_8,@object
	.size		s3_8,(s5_8 - s3_8)
s3_8:
	.zero		8
	.type		s5_8,@object
	.size		s5_8,(s6 - s5_8)
s5_8:
	.zero		8
	.type		s6,@object
	.size		s6,(s15 - s6)
s6:
	.zero		8
	.type		s15,@object
	.size		s15,(s15_4 - s15)
s15:
	.zero		8
	.type		s15_4,@object
	.size		s15_4,(s45 - s15_4)
s15_4:
	.zero		8
	.type		s45,@object
	.size		s45,(s45_8 - s45)
s45:
	.zero		8
	.type		s45_8,@object
	.size		s45_8,(ftrafo - s45_8)
s45_8:
	.zero		8
	.type		ftrafo,@object
	.size		ftrafo,(d38 - ftrafo)
ftrafo:
	.zero		560
	.type		d38,@object
	.size		d38,(d34 - d38)
d38:
	.zero		8
	.type		d34,@object
	.size		d34,(s5_16 - d34)
d34:
	.zero		8
	.type		s5_16,@object
	.size		s5_16,(s10 - s5_16)
s5_16:
	.zero		8
	.type		s10,@object
	.size		s10,(s10_8 - s10)
s10:
	.zero		8
	.type		s10_8,@object
	.size		s10_8,(s35_4 - s10_8)
s10_8:
	.zero		8
	.type		s35_4,@object
	.size		s35_4,(s35_8 - s35_4)
s35_4:
	.zero		8
	.type		s35_8,@object
	.size		s35_8,(s35_64 - s35_8)
s35_8:
	.zero		8
	.type		s35_64,@object
	.size		s35_64,(s45_4 - s35_64)
s35_64:
	.zero		8
	.type		s45_4,@object
	.size		s45_4,(s315_8 - s45_4)
s45_4:
	.zero		8
	.type		s315_8,@object
	.size		s315_8,(s315_16 - s315_8)
s315_8:
	.zero		8
	.type		s315_16,@object
	.size		s315_16,(gtrafo - s315_16)
s315_16:
	.zero		8
	.type		gtrafo,@object
	.size		gtrafo,(.L_23 - gtrafo)
gtrafo:
	.zero		1080
.L_23:


//--------------------- .text._Z10testKernelv     --------------------------
	.section	.text._Z10testKernelv,"ax",@progbits
	.align	128
        .global         _Z10testKernelv
        .type           _Z10testKernelv,@function
        .size           _Z10testKernelv,(.L_x_4 - _Z10testKernelv)
        .other          _Z10testKernelv,@"STO_CUDA_ENTRY STV_DEFAULT"
_Z10testKernelv:
.text._Z10testKernelv:
[----:B------:R-:W0:Y:S08]  /*0000*/  LDC R1, c[0x0][0x37c] ;  /* 0x0000df00ff017b82 */ /* 0x000e300000000800 */
[----:B------:R-:W1:Y:S01]  /*0010*/  LDC.64 R8, c[0x3][RZ] ;  /* 0x00c00000ff087b82 */ /* 0x000e620000000a00 */
[----:B0-----:R-:W-:Y:S01]  /*0020*/  VIADD R1, R1, 0xffffffd8 ;  /* 0xffffffd801017836 */ /* 0x001fe20000000000 */
[----:B------:R-:W-:Y:S01]  /*0030*/  MOV R0, 0x0 ;  /* 0x0000000000007802 */ /* 0x000fe20000000f00 */
[----:B------:R-:W0:Y:S01]  /*0040*/  LDCU UR4, c[0x0][0x2f8] ;  /* 0x00005f00ff0477ac */ /* 0x000e220008000800 */
[----:B------:R-:W2:Y:S04]  /*0050*/  LDCU.64 UR6, c[0x4][0x10] ;  /* 0x01000200ff0677ac */ /* 0x000ea80008000a00 */
[----:B------:R-:W3:Y:S01]  /*0060*/  LDC.64 R10, c[0x3][0x8] ;  /* 0x00c00200ff0a7b82 */ /* 0x000ee20000000a00 */
[----:B------:R-:W4:Y:S07]  /*0070*/  LDCU UR5, c[0x0][0x2fc] ;  /* 0x00005f80ff0577ac */ /* 0x000f2e0008000800 */
[----:B------:R-:W5:Y:S01]  /*0080*/  LDC.64 R12, c[0x3][0x20] ;  /* 0x00c00800ff0c7b82 */ /* 0x000f620000000a00 */
[----:B0-----:R-:W-:-:S07]  /*0090*/  IADD3 R6, P0, PT, R1, UR4, RZ ;  /* 0x0000000401067c10 */ /* 0x001fce000ff1e0ff */
[----:B------:R-:W0:Y:S01]  /*00a0*/  LDC.64 R14, c[0x3][0x160] ;  /* 0x00c05800ff0e7b82 */ /* 0x000e220000000a00 */
[----:B-1----:R1:W-:Y:S01]  /*00b0*/  STL.64 [R1], R8 ;  /* 0x0000000801007387 */ /* 0x0023e20000100a00 */
[----:B--2---:R-:W-:Y:S01]  /*00c0*/  IMAD.U32 R4, RZ, RZ, UR6 ;  /* 0x00000006ff047e24 */ /* 0x004fe2000f8e00ff */
[----:B------:R-:W-:Y:S01]  /*00d0*/  MOV R5, UR7 ;  /* 0x0000000700057c02 */ /* 0x000fe20008000f00 */
[----:B----4-:R-:W-:-:S04]  /*00e0*/  IMAD.X R7, RZ, RZ, UR5, P0 ;  /* 0x00000005ff077e24 */ /* 0x010fc800080e06ff */
[----:B------:R-:W2:Y:S01]  /*00f0*/  LDC.64 R16, c[0x3][0x3e8] ;  /* 0x00c0fa00ff107b82 */ /* 0x000ea20000000a00 */
[----:B---3--:R1:W-:Y:S04]  /*0100*/  STL.64 [R1+0x8], R10 ;  /* 0x0000080a01007387 */ /* 0x0083e80000100a00 */
[----:B-----5:R1:W-:Y:S03]  /*0110*/  STL.64 [R1+0x10], R12 ;  /* 0x0000100c01007387 */ /* 0x0203e60000100a00 */
[----:B------:R1:W3:Y:S01]  /*0120*/  LDC.64 R2, c[0x4][R0] ;  /* 0x0100000000027b82 */ /* 0x0002e20000000a00 */
[----:B0-----:R1:W-:Y:S04]  /*0130*/  STL.64 [R1+0x18], R14 ;  /* 0x0000180e01007387 */ /* 0x0013e80000100a00 */
[----:B--2---:R1:W-:Y:S02]  /*0140*/  STL.64 [R1+0x20], R16 ;  /* 0x0000201001007387 */ /* 0x0043e40000100a00 */
[----:B------:R-:W-:-:S07]  /*0150*/  LEPC R20, `(.L_x_0) ;  /* 0x000000001014794e */ /* 0x000fce0000000000 */
[----:B-1-3--:R-:W-:Y:S05]  /*0160*/  CALL.ABS.NOINC R2 ;  /* 0x0000000002007343 */ /* 0x00afea0003c00000 */
.L_x_0:
[----:B------:R-:W-:Y:S05]  /*0170*/  EXIT ;  /* 0x000000000000794d */ /* 0x000fea0003800000 */
.L_x_1:
[----:B------:R-:W-:-:S00]  /*0180*/  BRA `(.L_x_1) ;  /* 0xfffffffc00fc7947 */ /* 0x000fc0000383ffff */
[----:B------:R-:W-:-:S00]  /*0190*/  NOP ;  /* 0x0000000000007918 */ /* 0x000fc00000000000 */
        /* <DEDUP_REMOVED lines=14> */
.L_x_4:


//--------------------- .text._Z12hello_kernelv   --------------------------
	.section	.text._Z12hello_kernelv,"ax",@progbits
	.align	128
        .global         _Z12hello_kernelv
        .type           _Z12hello_kernelv,@function
        .size           _Z12hello_kernelv,(.L_x_5 - _Z12hello_kernelv)
        .other          _Z12hello_kernelv,@"STO_CUDA_ENTRY STV_DEFAULT"
_Z12hello_kernelv:
.text._Z12hello_kernelv:
[----:B------:R-:W0:Y:S01]  /*0000*/  LDC R1, c[0x0][0x37c] ;  /* 0x0000df00ff017b82 */ /* 0x000e220000000800 */
[----:B------:R-:W-:Y:S01]  /*0010*/  MOV R0, 0x0 ;  /* 0x0000000000007802 */ /* 0x000fe20000000f00 */
[----:B------:R-:W1:Y:S01]  /*0020*/  LDCU.64 UR4, c[0x4][0x8] ;  /* 0x01000100ff0477ac */ /* 0x000e620008000a00 */
[----:B------:R-:W-:-:S05]  /*0030*/  CS2R R6, SRZ ;  /* 0x0000000000067805 */ /* 0x000fca000001ff00 */
[----:B------:R2:W3:Y:S01]  /*0040*/  LDC.64 R2, c[0x4][R0] ;  /* 0x0100000000027b82 */ /* 0x0004e20000000a00 */
[----:B-1----:R-:W-:Y:S02]  /*0050*/  IMAD.U32 R4, RZ, RZ, UR4 ;  /* 0x00000004ff047e24 */ /* 0x002fe4000f8e00ff */
[----:B--2---:R-:W-:-:S07]  /*0060*/  IMAD.U32 R5, RZ, RZ, UR5 ;  /* 0x00000005ff057e24 */ /* 0x004fce000f8e00ff */
[----:B------:R-:W-:-:S07]  /*0070*/  LEPC R20, `(.L_x_2) ;  /* 0x000000001014794e */ /* 0x000fce0000000000 */
[----:B0--3--:R-:W-:Y:S05]  /*0080*/  CALL.ABS.NOINC R2 ;  /* 0x0000000002007343 */ /* 0x009fea0003c00000 */
.L_x_2:
[----:B------:R-:W-:Y:S05]  /*0090*/  EXIT ;  /* 0x000000000000794d */ /* 0x000fea0003800000 */
.L_x_3:
        /* <DEDUP_REMOVED lines=14> */
.L_x_5:


//--------------------- .nv.global.init           --------------------------
	.section	.nv.global.init,"aw",@progbits
.nv.global.init:
	.type		$str$2,@object
	.size		$str$2,($str$3 - $str$2)
$str$2:
        /*0000*/ 	.byte	0x25, 0x69, 0x20, 0x25, 0x69, 0x20, 0x53, 0x61, 0x79, 0x73, 0x20, 0x48, 0x65, 0x6c, 0x6c, 0x6f
        /*0010*/ 	.byte	0x21, 0x00
	.type		$str$3,@object
	.size		$str$3,(.L_25 - $str$3)
$str$3:
        /*0012*/ 	.byte	0x73, 0x33, 0x3a, 0x20, 0x25, 0x66, 0x2c, 0x20, 0x73, 0x33, 0x5f, 0x34, 0x3a, 0x20, 0x25, 0x66
        /*0022*/ 	.byte	0x2c, 0x20, 0x64, 0x74, 0x72, 0x61, 0x66, 0x6f, 0x5b, 0x30, 0x5d, 0x5b, 0x32, 0x5d, 0x3a, 0x20
        /*0032*/ 	.byte	0x25, 0x66, 0x2c, 0x20, 0x66, 0x74, 0x72, 0x61, 0x66, 0x6f, 0x5b, 0x30, 0x5d, 0x5b, 0x34, 0x5d
        /*0042*/ 	.byte	0x3a, 0x20, 0x25, 0x66, 0x2c, 0x20, 0x67, 0x74, 0x72, 0x61, 0x66, 0x6f, 0x5b, 0x30, 0x5d, 0x5b
        /*0052*/ 	.byte	0x34, 0x5d, 0x3a, 0x20, 0x25, 0x66, 0x0a, 0x00
.L_25:


//--------------------- .nv.shared.reserved.0     --------------------------
	.section	.nv.shared.reserved.0,"aw",@nobits
	.weak		__nv_reservedSMEM_offset_0_alias
	.size		__nv_reservedSMEM_offset_0_alias, 0, 64
	.other		__nv_reservedSMEM_offset_0_alias,@"STO_CUDA_RESERVED_SHARED STV_DEFAULT"
__nv_reservedSMEM_offset_0_alias:
	.zero		0
	.zero		64


//--------------------- .nv.constant0._Z10testKernelv --------------------------
	.section	.nv.constant0._Z10testKernelv,"a",@progbits
	.sectionflags	@""
	.align	4
.nv.constant0._Z10testKernelv:
	.zero		896


//--------------------- .nv.constant0._Z12hello_kernelv --------------------------
	.section	.nv.constant0._Z12hello_kernelv,"a",@progbits
	.sectionflags	@""
	.align	4
.nv.constant0._Z12hello_kernelv:
	.zero		896


//--------------------- SYMBOLS --------------------------

	.type		.nv.reservedSmem.offset0,@object
	.size		.nv.reservedSmem.offset0,0x4
	.type		vprintf,@function
